//
// Generated by NVIDIA NVVM Compiler
//
// Compiler Build ID: CL-36424714
// Cuda compilation tools, release 13.0, V13.0.88
// Based on NVVM 20.0.0
//

.version 9.0
.target sm_100
.address_size 64

	// .globl	_Z3addPii

.visible .entry _Z3addPii(
	.param .u64 .ptr .align 1 _Z3addPii_param_0,
	.param .u32 _Z3addPii_param_1
)
{
	.reg .pred 	%p<7>;
	.reg .b32 	%r<35>;
	.reg .b64 	%rd<11>;

	ld.param.u64 	%rd2, [_Z3addPii_param_0];
	ld.param.u32 	%r12, [_Z3addPii_param_1];
	cvta.to.global.u64 	%rd1, %rd2;
	mov.u32 	%r13, %ctaid.x;
	mov.u32 	%r14, %ntid.x;
	mov.u32 	%r15, %tid.x;
	mad.lo.s32 	%r33, %r13, %r14, %r15;
	mul.lo.s32 	%r2, %r14, %r14;
	setp.ge.s32 	%p1, %r33, %r12;
	@%p1 bra 	$L__BB0_7;
	add.s32 	%r16, %r33, %r2;
	max.s32 	%r17, %r12, %r16;
	setp.lt.s32 	%p2, %r16, %r12;
	selp.u32 	%r18, 1, 0, %p2;
	add.s32 	%r19, %r16, %r18;
	sub.s32 	%r20, %r17, %r19;
	div.u32 	%r21, %r20, %r2;
	add.s32 	%r3, %r21, %r18;
	and.b32  	%r22, %r3, 3;
	setp.eq.s32 	%p3, %r22, 3;
	@%p3 bra 	$L__BB0_4;
	add.s32 	%r23, %r3, 1;
	and.b32  	%r24, %r23, 3;
	neg.s32 	%r31, %r24;
$L__BB0_3:
	.pragma "nounroll";
	mul.wide.s32 	%rd3, %r33, 4;
	add.s64 	%rd4, %rd1, %rd3;
	atom.global.add.u32 	%r25, [%rd4], 12;
	add.s32 	%r33, %r33, %r2;
	add.s32 	%r31, %r31, 1;
	setp.ne.s32 	%p4, %r31, 0;
	@%p4 bra 	$L__BB0_3;
$L__BB0_4:
	setp.lt.u32 	%p5, %r3, 3;
	@%p5 bra 	$L__BB0_7;
	shl.b32 	%r27, %r2, 2;
	cvt.u64.u32 	%rd7, %r27;
$L__BB0_6:
	mul.wide.s32 	%rd5, %r33, 4;
	add.s64 	%rd6, %rd1, %rd5;
	atom.global.add.u32 	%r26, [%rd6], 12;
	add.s64 	%rd8, %rd6, %rd7;
	atom.global.add.u32 	%r28, [%rd8], 12;
	add.s64 	%rd9, %rd8, %rd7;
	atom.global.add.u32 	%r29, [%rd9], 12;
	add.s64 	%rd10, %rd9, %rd7;
	atom.global.add.u32 	%r30, [%rd10], 12;
	add.s32 	%r33, %r27, %r33;
	setp.lt.s32 	%p6, %r33, %r12;
	@%p6 bra 	$L__BB0_6;
$L__BB0_7:
	ret;

}


// ===== COMPILED SASS (sm_100) =====

	.target	sm_100

	.elftype	@"ET_EXEC"


//--------------------- .note.nv.tkinfo           --------------------------
	.section	.note.nv.tkinfo,"",@"SHT_NOTE"
	.sectionflags	@"SHF_NOTE_NV_TKINFO"
	.tkinfo
        /*0018*/ 	.word	0x00000002
        /*0030*/ 	.string	""
        /*0030*/ 	.string	"ptxas"
        /*0030*/ 	.string	"Cuda compilation tools, release 13.0, V13.0.88"
        /*0030*/ 	.string	"Build cuda_13.0.r13.0/compiler.36424714_0"
        /*0030*/ 	.string	"-arch sm_100 -m 64 "



//--------------------- .note.nv.cuinfo           --------------------------
	.section	.note.nv.cuinfo,"",@"SHT_NOTE"
	.sectionflags	@"SHF_NOTE_NV_CUINFO"
        /*0018*/ 	.short	0x0002
        /*001a*/ 	.short	0x0064
        /*001c*/ 	.short	0x0082
	.zero		2


//--------------------- .nv.info                  --------------------------
	.section	.nv.info,"",@"SHT_CUDA_INFO"
	.align	4


	//----- nvinfo : EIATTR_REGCOUNT
	.align		4
        /*0000*/ 	.byte	0x04, 0x2f
        /*0002*/ 	.short	(.L_1 - .L_0)
	.align		4
.L_0:
        /*0004*/ 	.word	index@(_Z3addPii)
        /*0008*/ 	.word	0x00000012


	//----- nvinfo : EIATTR_FRAME_SIZE
	.align		4
.L_1:
        /*000c*/ 	.byte	0x04, 0x11
        /*000e*/ 	.short	(.L_3 - .L_2)
	.align		4
.L_2:
        /*0010*/ 	.word	index@(_Z3addPii)
        /*0014*/ 	.word	0x00000000


	//----- nvinfo : EIATTR_MIN_STACK_SIZE
	.align		4
.L_3:
        /*0018*/ 	.byte	0x04, 0x12
        /*001a*/ 	.short	(.L_5 - .L_4)
	.align		4
.L_4:
        /*001c*/ 	.word	index@(_Z3addPii)
        /*0020*/ 	.word	0x00000000
.L_5:


//--------------------- .nv.compat                --------------------------
	.section	.nv.compat,"",@"SHT_CUDA_COMPAT_INFO"
	.align	4
        /*0000*/ 	.byte	0x02, 0x09, 0x00, 0x00, 0x02, 0x02, 0x01, 0x00, 0x02, 0x05, 0x05, 0x00, 0x03, 0x07, 0x01, 0x01
        /*0010*/ 	.byte	0x02, 0x03, 0x00, 0x00, 0x02, 0x06, 0x01, 0x00, 0x04, 0x0b, 0x08, 0x00, 0x09, 0x00, 0x00, 0x00
        /*0020*/ 	.byte	0x00, 0x00, 0x00, 0x00


//--------------------- .nv.info._Z3addPii        --------------------------
	.section	.nv.info._Z3addPii,"",@"SHT_CUDA_INFO"
	.sectionflags	@""
	.align	4


	//----- nvinfo : EIATTR_CUDA_API_VERSION
	.align		4
        /*0000*/ 	.byte	0x04, 0x37
        /*0002*/ 	.short	(.L_7 - .L_6)
.L_6:
        /*0004*/ 	.word	0x00000082


	//----- nvinfo : EIATTR_KPARAM_INFO
	.align		4
.L_7:
        /*0008*/ 	.byte	0x04, 0x17
        /*000a*/ 	.short	(.L_9 - .L_8)
.L_8:
        /*000c*/ 	.word	0x00000000
        /*0010*/ 	.short	0x0001
        /*0012*/ 	.short	0x0008
        /*0014*/ 	.byte	0x00, 0xf0, 0x11, 0x00


	//----- nvinfo : EIATTR_KPARAM_INFO
	.align		4
.L_9:
        /*0018*/ 	.byte	0x04, 0x17
        /*001a*/ 	.short	(.L_11 - .L_10)
.L_10:
        /*001c*/ 	.word	0x00000000
        /*0020*/ 	.short	0x0000
        /*0022*/ 	.short	0x0000
        /*0024*/ 	.byte	0x00, 0xf5, 0x21, 0x00


	//----- nvinfo : EIATTR_SPARSE_MMA_MASK
	.align		4
.L_11:
        /*0028*/ 	.byte	0x03, 0x50
        /*002a*/ 	.short	0x0000


	//----- nvinfo : EIATTR_MAXREG_COUNT
	.align		4
        /*002c*/ 	.byte	0x03, 0x1b
        /*002e*/ 	.short	0x00ff


	//----- nvinfo : EIATTR_MERCURY_ISA_VERSION
	.align		4
        /*0030*/ 	.byte	0x03, 0x5f
        /*0032*/ 	.short	0x0101


	//----- nvinfo : EIATTR_VRC_CTA_INIT_COUNT
	.align		4
        /*0034*/ 	.byte	0x02, 0x4a
	.zero		1
	.zero		1


	//----- nvinfo : EIATTR_EXIT_INSTR_OFFSETS
	.align		4
        /*0038*/ 	.byte	0x04, 0x1c
        /*003a*/ 	.short	(.L_13 - .L_12)


	//   ....[0]....
.L_12:
        /*003c*/ 	.word	0x00000080


	//   ....[1]....
        /*0040*/ 	.word	0x00000330


	//   ....[2]....
        /*0044*/ 	.word	0x00000450


	//----- nvinfo : EIATTR_CRS_STACK_SIZE
	.align		4
.L_13:
        /*0048*/ 	.byte	0x04, 0x1e
        /*004a*/ 	.short	(.L_15 - .L_14)
.L_14:
        /*004c*/ 	.word	0x00000000


	//----- nvinfo : EIATTR_CBANK_PARAM_SIZE
	.align		4
.L_15:
        /*0050*/ 	.byte	0x03, 0x19
        /*0052*/ 	.short	0x000c


	//----- nvinfo : EIATTR_PARAM_CBANK
	.align		4
        /*0054*/ 	.byte	0x04, 0x0a
        /*0056*/ 	.short	(.L_17 - .L_16)
	.align		4
.L_16:
        /*0058*/ 	.word	index@(.nv.constant0._Z3addPii)
        /*005c*/ 	.short	0x0380
        /*005e*/ 	.short	0x000c


	//----- nvinfo : EIATTR_SW_WAR
	.align		4
.L_17:
        /*0060*/ 	.byte	0x04, 0x36
        /*0062*/ 	.short	(.L_19 - .L_18)
.L_18:
        /*0064*/ 	.word	0x00000008
.L_19:


//--------------------- .nv.callgraph             --------------------------
	.section	.nv.callgraph,"",@"SHT_CUDA_CALLGRAPH"
	.align	4
	.sectionentsize	8
	.align		4
        /*0000*/ 	.word	0x00000000
	.align		4
        /*0004*/ 	.word	0xffffffff
	.align		4
        /*0008*/ 	.word	0x00000000
	.align		4
        /*000c*/ 	.word	0xfffffffe
	.align		4
        /*0010*/ 	.word	0x00000000
	.align		4
        /*0014*/ 	.word	0xfffffffd
	.align		4
        /*0018*/ 	.word	0x00000000
	.align		4
        /*001c*/ 	.word	0xfffffffc


//--------------------- .text._Z3addPii           --------------------------
	.section	.text._Z3addPii,"ax",@progbits
	.align	128
        .global         _Z3addPii
        .type           _Z3addPii,@function
        .size           _Z3addPii,(.L_x_5 - _Z3addPii)
        .other          _Z3addPii,@"STO_CUDA_ENTRY STV_DEFAULT"
_Z3addPii:
.text._Z3addPii:
[----:B------:R-:W-:Y:S01]  /*0000*/  LDC R1, c[0x0][0x37c] ;  /* 0x0000df00ff017b82 */ /* 0x000fe20000000800 */
[----:B------:R-:W0:Y:S07]  /*0010*/  S2R R0, SR_TID.X ;  /* 0x0000000000007919 */ /* 0x000e2e0000002100 */
[----:B------:R-:W0:Y:S01]  /*0020*/  S2UR UR4, SR_CTAID.X ;  /* 0x00000000000479c3 */ /* 0x000e220000002500 */
[----:B------:R-:W1:Y:S07]  /*0030*/  LDCU UR6, c[0x0][0x388] ;  /* 0x00007100ff0677ac */ /* 0x000e6e0008000800 */
[----:B------:R-:W0:Y:S02]  /*0040*/  LDC R3, c[0x0][0x360] ;  /* 0x0000d800ff037b82 */ /* 0x000e240000000800 */
[----:B0-----:R-:W-:-:S02]  /*0050*/  IMAD R0, R3, UR4, R0 ;  /* 0x0000000403007c24 */ /* 0x001fc4000f8e0200 */
[----:B------:R-:W-:-:S03]  /*0060*/  IMAD R3, R3, R3, RZ ;  /* 0x0000000303037224 */ /* 0x000fc600078e02ff */
[----:B-1----:R-:W-:-:S13]  /*0070*/  ISETP.GE.AND P0, PT, R0, UR6, PT ;  /* 0x0000000600007c0c */ /* 0x002fda000bf06270 */
[----:B------:R-:W-:Y:S05]  /*0080*/  @P0 EXIT ;  /* 0x000000000000094d */ /* 0x000fea0003800000 */
[----:B------:R-:W0:Y:S01]  /*0090*/  I2F.U32.RP R8, R3 ;  /* 0x0000000300087306 */ /* 0x000e220000209000 */
[C---:B------:R-:W-:Y:S01]  /*00a0*/  IMAD.IADD R2, R3.reuse, 0x1, R0 ;  /* 0x0000000103027824 */ /* 0x040fe200078e0200 */
[----:B------:R-:W-:Y:S01]  /*00b0*/  ISETP.NE.U32.AND P2, PT, R3, RZ, PT ;  /* 0x000000ff0300720c */ /* 0x000fe20003f45070 */
[----:B------:R-:W-:Y:S01]  /*00c0*/  IMAD.MOV R9, RZ, RZ, -R3 ;  /* 0x000000ffff097224 */ /* 0x000fe200078e0a03 */
[----:B------:R-:W1:Y:S01]  /*00d0*/  LDCU.64 UR4, c[0x0][0x358] ;  /* 0x00006b00ff0477ac */ /* 0x000e620008000a00 */
[----:B------:R-:W-:Y:S01]  /*00e0*/  BSSY.RECONVERGENT B0, `(.L_x_0) ;  /* 0x0000024000007945 */ /* 0x000fe20003800200 */
[C---:B------:R-:W-:Y:S02]  /*00f0*/  ISETP.GE.AND P0, PT, R2.reuse, UR6, PT ;  /* 0x0000000602007c0c */ /* 0x040fe4000bf06270 */
[----:B------:R-:W-:Y:S02]  /*0100*/  VIMNMX R7, PT, PT, R2, UR6, !PT ;  /* 0x0000000602077c48 */ /* 0x000fe4000ffe0100 */
[----:B------:R-:W-:-:S04]  /*0110*/  SEL R6, RZ, 0x1, P0 ;  /* 0x00000001ff067807 */ /* 0x000fc80000000000 */
[----:B------:R-:W-:Y:S01]  /*0120*/  IADD3 R2, PT, PT, R7, -R2, -R6 ;  /* 0x8000000207027210 */ /* 0x000fe20007ffe806 */
[----:B0-----:R-:W0:Y:S02]  /*0130*/  MUFU.RCP R8, R8 ;  /* 0x0000000800087308 */ /* 0x001e240000001000 */
[----:B0-----:R-:W-:-:S06]  /*0140*/  VIADD R4, R8, 0xffffffe ;  /* 0x0ffffffe08047836 */ /* 0x001fcc0000000000 */
[----:B------:R0:W2:Y:S02]  /*0150*/  F2I.FTZ.U32.TRUNC.NTZ R5, R4 ;  /* 0x0000000400057305 */ /* 0x0000a4000021f000 */
[----:B0-----:R-:W-:Y:S02]  /*0160*/  HFMA2 R4, -RZ, RZ, 0, 0 ;  /* 0x00000000ff047431 */ /* 0x001fe400000001ff */
[----:B--2---:R-:W-:-:S04]  /*0170*/  IMAD R9, R9, R5, RZ ;  /* 0x0000000509097224 */ /* 0x004fc800078e02ff */
[----:B------:R-:W-:-:S06]  /*0180*/  IMAD.HI.U32 R5, R5, R9, R4 ;  /* 0x0000000905057227 */ /* 0x000fcc00078e0004 */
[----:B------:R-:W-:-:S04]  /*0190*/  IMAD.HI.U32 R5, R5, R2, RZ ;  /* 0x0000000205057227 */ /* 0x000fc800078e00ff */
[----:B------:R-:W-:-:S04]  /*01a0*/  IMAD.MOV R4, RZ, RZ, -R5 ;  /* 0x000000ffff047224 */ /* 0x000fc800078e0a05 */
[----:B------:R-:W-:-:S05]  /*01b0*/  IMAD R2, R3, R4, R2 ;  /* 0x0000000403027224 */ /* 0x000fca00078e0202 */
[----:B------:R-:W-:-:S13]  /*01c0*/  ISETP.GE.U32.AND P0, PT, R2, R3, PT ;  /* 0x000000030200720c */ /* 0x000fda0003f06070 */
[----:B------:R-:W-:Y:S01]  /*01d0*/  @P0 IMAD.IADD R2, R2, 0x1, -R3 ;  /* 0x0000000102020824 */ /* 0x000fe200078e0a03 */
[----:B------:R-:W-:-:S04]  /*01e0*/  @P0 IADD3 R5, PT, PT, R5, 0x1, RZ ;  /* 0x0000000105050810 */ /* 0x000fc80007ffe0ff */
[----:B------:R-:W-:-:S13]  /*01f0*/  ISETP.GE.U32.AND P1, PT, R2, R3, PT ;  /* 0x000000030200720c */ /* 0x000fda0003f26070 */
[----:B------:R-:W-:Y:S01]  /*0200*/  @P1 VIADD R5, R5, 0x1 ;  /* 0x0000000105051836 */ /* 0x000fe20000000000 */
[----:B------:R-:W-:-:S05]  /*0210*/  @!P2 LOP3.LUT R5, RZ, R3, RZ, 0x33, !PT ;  /* 0x00000003ff05a212 */ /* 0x000fca00078e33ff */
[----:B------:R-:W-:-:S05]  /*0220*/  IMAD.IADD R2, R6, 0x1, R5 ;  /* 0x0000000106027824 */ /* 0x000fca00078e0205 */
[C---:B------:R-:W-:Y:S02]  /*0230*/  LOP3.LUT R4, R2.reuse, 0x3, RZ, 0xc0, !PT ;  /* 0x0000000302047812 */ /* 0x040fe400078ec0ff */
[----:B------:R-:W-:Y:S02]  /*0240*/  ISETP.GE.U32.AND P1, PT, R2, 0x3, PT ;  /* 0x000000030200780c */ /* 0x000fe40003f26070 */
[----:B------:R-:W-:-:S13]  /*0250*/  ISETP.NE.AND P0, PT, R4, 0x3, PT ;  /* 0x000000030400780c */ /* 0x000fda0003f05270 */
[----:B-1----:R-:W-:Y:S05]  /*0260*/  @!P0 BRA `(.L_x_1) ;  /* 0x00000000002c8947 */ /* 0x002fea0003800000 */
[----:B------:R-:W0:Y:S01]  /*0270*/  LDC.64 R6, c[0x0][0x380] ;  /* 0x0000e000ff067b82 */ /* 0x000e220000000a00 */
[----:B------:R-:W-:Y:S01]  /*0280*/  IADD3 R2, PT, PT, R2, 0x1, RZ ;  /* 0x0000000102027810 */ /* 0x000fe20007ffe0ff */
[----:B------:R-:W-:-:S03]  /*0290*/  IMAD.MOV.U32 R9, RZ, RZ, 0xc ;  /* 0x0000000cff097424 */ /* 0x000fc600078e00ff */
[----:B------:R-:W-:-:S05]  /*02a0*/  LOP3.LUT R2, R2, 0x3, RZ, 0xc0, !PT ;  /* 0x0000000302027812 */ /* 0x000fca00078ec0ff */
[----:B------:R-:W-:-:S07]  /*02b0*/  IMAD.MOV R2, RZ, RZ, -R2 ;  /* 0x000000ffff027224 */ /* 0x000fce00078e0a02 */
.L_x_2:
[----:B------:R-:W-:Y:S01]  /*02c0*/  IADD3 R2, PT, PT, R2, 0x1, RZ ;  /* 0x0000000102027810 */ /* 0x000fe20007ffe0ff */
[----:B01----:R-:W-:-:S03]  /*02d0*/  IMAD.WIDE R4, R0, 0x4, R6 ;  /* 0x0000000400047825 */ /* 0x003fc600078e0206 */
[----:B------:R-:W-:Y:S02]  /*02e0*/  ISETP.NE.AND P0, PT, R2, RZ, PT ;  /* 0x000000ff0200720c */ /* 0x000fe40003f05270 */
[----:B------:R1:W-:Y:S01]  /*02f0*/  REDG.E.ADD.STRONG.GPU desc[UR4][R4.64], R9 ;  /* 0x000000090400798e */ /* 0x0003e2000c12e104 */
[----:B------:R-:W-:-:S10]  /*0300*/  IMAD.IADD R0, R3, 0x1, R0 ;  /* 0x0000000103007824 */ /* 0x000fd400078e0200 */
[----:B------:R-:W-:Y:S05]  /*0310*/  @P0 BRA `(.L_x_2) ;  /* 0xfffffffc00e80947 */ /* 0x000fea000383ffff */
.L_x_1:
[----:B------:R-:W-:Y:S05]  /*0320*/  BSYNC.RECONVERGENT B0 ;  /* 0x0000000000007941 */ /* 0x000fea0003800200 */
.L_x_0:
[----:B------:R-:W-:Y:S05]  /*0330*/  @!P1 EXIT ;  /* 0x000000000000994d */ /* 0x000fea0003800000 */
[----:B-1----:R-:W0:Y:S01]  /*0340*/  LDC.64 R8, c[0x0][0x380] ;  /* 0x0000e000ff087b82 */ /* 0x002e220000000a00 */
[----:B------:R-:W-:-:S07]  /*0350*/  IMAD.SHL.U32 R13, R3, 0x4, RZ ;  /* 0x00000004030d7824 */ /* 0x000fce00078e00ff */
.L_x_3:
[----:B01----:R-:W-:-:S04]  /*0360*/  IMAD.WIDE R10, R0, 0x4, R8 ;  /* 0x00000004000a7825 */ /* 0x003fc800078e0208 */
[----:B------:R-:W-:Y:S01]  /*0370*/  IMAD.MOV.U32 R15, RZ, RZ, 0xc ;  /* 0x0000000cff0f7424 */ /* 0x000fe200078e00ff */
[----:B------:R-:W-:-:S04]  /*0380*/  IADD3 R2, P0, PT, R10, R13, RZ ;  /* 0x0000000d0a027210 */ /* 0x000fc80007f1e0ff */
[----:B------:R-:W-:Y:S01]  /*0390*/  IADD3.X R3, PT, PT, RZ, R11, RZ, P0, !PT ;  /* 0x0000000bff037210 */ /* 0x000fe200007fe4ff */
[C---:B------:R-:W-:Y:S01]  /*03a0*/  IMAD.IADD R0, R13.reuse, 0x1, R0 ;  /* 0x000000010d007824 */ /* 0x040fe200078e0200 */
[C---:B------:R-:W-:Y:S01]  /*03b0*/  IADD3 R4, P0, PT, R13.reuse, R2, RZ ;  /* 0x000000020d047210 */ /* 0x040fe20007f1e0ff */
[----:B------:R1:W-:Y:S04]  /*03c0*/  REDG.E.ADD.STRONG.GPU desc[UR4][R10.64], R15 ;  /* 0x0000000f0a00798e */ /* 0x0003e8000c12e104 */
[----:B------:R-:W-:Y:S01]  /*03d0*/  IMAD.X R5, RZ, RZ, R3, P0 ;  /* 0x000000ffff057224 */ /* 0x000fe200000e0603 */
[----:B------:R-:W-:Y:S01]  /*03e0*/  IADD3 R6, P0, PT, R13, R4, RZ ;  /* 0x000000040d067210 */ /* 0x000fe20007f1e0ff */
[----:B------:R1:W-:Y:S03]  /*03f0*/  REDG.E.ADD.STRONG.GPU desc[UR4][R2.64], R15 ;  /* 0x0000000f0200798e */ /* 0x0003e6000c12e104 */
[----:B------:R-:W-:Y:S01]  /*0400*/  IADD3.X R7, PT, PT, RZ, R5, RZ, P0, !PT ;  /* 0x00000005ff077210 */ /* 0x000fe200007fe4ff */
[----:B------:R1:W-:Y:S01]  /*0410*/  REDG.E.ADD.STRONG.GPU desc[UR4][R4.64], R15 ;  /* 0x0000000f0400798e */ /* 0x0003e2000c12e104 */
[----:B------:R-:W-:-:S03]  /*0420*/  ISETP.GE.AND P0, PT, R0, UR6, PT ;  /* 0x0000000600007c0c */ /* 0x000fc6000bf06270 */
[----:B------:R1:W-:Y:S10]  /*0430*/  REDG.E.ADD.STRONG.GPU desc[UR4][R6.64], R15 ;  /* 0x0000000f0600798e */ /* 0x0003f4000c12e104 */
[----:B------:R-:W-:Y:S05]  /*0440*/  @!P0 BRA `(.L_x_3) ;  /* 0xfffffffc00c48947 */ /* 0x000fea000383ffff */
[----:B------:R-:W-:Y:S05]  /*0450*/  EXIT ;  /* 0x000000000000794d */ /* 0x000fea0003800000 */
.L_x_4:
[----:B------:R-:W-:-:S00]  /*0460*/  BRA `(.L_x_4) ;  /* 0xfffffffc00fc7947 */ /* 0x000fc0000383ffff */
[----:B------:R-:W-:-:S00]  /*0470*/  NOP ;  /* 0x0000000000007918 */ /* 0x000fc00000000000 */
        /* <DEDUP_REMOVED lines=8> */
.L_x_5:


//--------------------- .nv.shared.reserved.0     --------------------------
	.section	.nv.shared.reserved.0,"aw",@nobits
	.weak		__nv_reservedSMEM_offset_0_alias
	.size		__nv_reservedSMEM_offset_0_alias, 0, 64
	.other		__nv_reservedSMEM_offset_0_alias,@"STO_CUDA_RESERVED_SHARED STV_DEFAULT"
__nv_reservedSMEM_offset_0_alias:
	.zero		0
	.zero		64


//--------------------- .nv.constant0._Z3addPii   --------------------------
	.section	.nv.constant0._Z3addPii,"a",@progbits
	.sectionflags	@""
	.align	4
.nv.constant0._Z3addPii:
	.zero		908


//--------------------- SYMBOLS --------------------------

	.type		.nv.reservedSmem.offset0,@object
	.size		.nv.reservedSmem.offset0,0x4
